	.headerflags	@"EF_CUDA_TEXMODE_UNIFIED EF_CUDA_64BIT_ADDRESS EF_CUDA_ACCELERATORS EF_CUDA_SM90 EF_CUDA_VIRTUAL_SM(EF_CUDA_SM90)"
	.elftype	@"ET_EXEC"


//--------------------- .nv.info                  --------------------------
	.section	.nv.info,"",@"SHT_CUDA_INFO"
	.align	4


	//----- nvinfo : EIATTR_REGCOUNT
	.align		4
        /*0000*/ 	.byte	0x04, 0x2f
        /*0002*/ 	.short	(.L_1 - .L_0)
	.align		4
.L_0:
        /*0004*/ 	.word	index@(triton_per_fused_mean_29)
        /*0008*/ 	.word	0x0000001a


	//----- nvinfo : EIATTR_MIN_STACK_SIZE
	.align		4
.L_1:
        /*000c*/ 	.byte	0x04, 0x12
        /*000e*/ 	.short	(.L_3 - .L_2)
	.align		4
.L_2:
        /*0010*/ 	.word	index@(triton_per_fused_mean_29)
        /*0014*/ 	.word	0x00000000


	//----- nvinfo : EIATTR_FRAME_SIZE
	.align		4
.L_3:
        /*0018*/ 	.byte	0x04, 0x11
        /*001a*/ 	.short	(.L_5 - .L_4)
	.align		4
.L_4:
        /*001c*/ 	.word	index@(triton_per_fused_mean_29)
        /*0020*/ 	.word	0x00000000


	//----- nvinfo : EIATTR_MIN_STACK_SIZE
	.align		4
.L_5:
        /*0024*/ 	.byte	0x04, 0x12
        /*0026*/ 	.short	(.L_7 - .L_6)
	.align		4
.L_6:
        /*0028*/ 	.word	index@(triton_per_fused_mean_29)
        /*002c*/ 	.word	0x00000000
.L_7:


//--------------------- .nv.info.triton_per_fused_mean_29 --------------------------
	.section	.nv.info.triton_per_fused_mean_29,"",@"SHT_CUDA_INFO"
	.sectionflags	@""
	.align	4


	//----- nvinfo : EIATTR_CUDA_API_VERSION
	.align		4
        /*0000*/ 	.byte	0x04, 0x37
        /*0002*/ 	.short	(.L_9 - .L_8)
.L_8:
        /*0004*/ 	.word	0x0000007c


	//----- nvinfo : EIATTR_KPARAM_INFO
	.align		4
.L_9:
        /*0008*/ 	.byte	0x04, 0x17
        /*000a*/ 	.short	(.L_11 - .L_10)
.L_10:
        /*000c*/ 	.word	0x00000000
        /*0010*/ 	.short	0x0003
        /*0012*/ 	.short	0x0014
        /*0014*/ 	.byte	0x00, 0xf0, 0x11, 0x00


	//----- nvinfo : EIATTR_KPARAM_INFO
	.align		4
.L_11:
        /*0018*/ 	.byte	0x04, 0x17
        /*001a*/ 	.short	(.L_13 - .L_12)
.L_12:
        /*001c*/ 	.word	0x00000000
        /*0020*/ 	.short	0x0002
        /*0022*/ 	.short	0x0010
        /*0024*/ 	.byte	0x00, 0xf0, 0x11, 0x00


	//----- nvinfo : EIATTR_KPARAM_INFO
	.align		4
.L_13:
        /*0028*/ 	.byte	0x04, 0x17
        /*002a*/ 	.short	(.L_15 - .L_14)
.L_14:
        /*002c*/ 	.word	0x00000000
        /*0030*/ 	.short	0x0001
        /*0032*/ 	.short	0x0008
        /*0034*/ 	.byte	0x00, 0xf4, 0x21, 0x00


	//----- nvinfo : EIATTR_KPARAM_INFO
	.align		4
.L_15:
        /*0038*/ 	.byte	0x04, 0x17
        /*003a*/ 	.short	(.L_17 - .L_16)
.L_16:
        /*003c*/ 	.word	0x00000000
        /*0040*/ 	.short	0x0000
        /*0042*/ 	.short	0x0000
        /*0044*/ 	.byte	0x00, 0xf4, 0x21, 0x00


	//----- nvinfo : EIATTR_SPARSE_MMA_MASK
	.align		4
.L_17:
        /*0048*/ 	.byte	0x03, 0x50
        /*004a*/ 	.short	0x0000


	//----- nvinfo : EIATTR_MAXREG_COUNT
	.align		4
        /*004c*/ 	.byte	0x03, 0x1b
        /*004e*/ 	.short	0x00ff


	//----- nvinfo : EIATTR_COOP_GROUP_MASK_REGIDS
	.align		4
        /*0050*/ 	.byte	0x04, 0x29
        /*0052*/ 	.short	(.L_19 - .L_18)


	//   ....[0]....
.L_18:
        /*0054*/ 	.word	0xffffffff


	//   ....[1]....
        /*0058*/ 	.word	0xffffffff


	//   ....[2]....
        /*005c*/ 	.word	0xffffffff


	//   ....[3]....
        /*0060*/ 	.word	0xffffffff


	//----- nvinfo : EIATTR_COOP_GROUP_INSTR_OFFSETS
	.align		4
.L_19:
        /*0064*/ 	.byte	0x04, 0x28
        /*0066*/ 	.short	(.L_21 - .L_20)


	//   ....[0]....
.L_20:
        /*0068*/ 	.word	0x000003f0


	//   ....[1]....
        /*006c*/ 	.word	0x00000400


	//   ....[2]....
        /*0070*/ 	.word	0x00000440


	//   ....[3]....
        /*0074*/ 	.word	0x00000450


	//----- nvinfo : EIATTR_EXIT_INSTR_OFFSETS
	.align		4
.L_21:
        /*0078*/ 	.byte	0x04, 0x1c
        /*007a*/ 	.short	(.L_23 - .L_22)


	//   ....[0]....
.L_22:
        /*007c*/ 	.word	0x000005c0


	//   ....[1]....
        /*0080*/ 	.word	0x000005f0


	//----- nvinfo : EIATTR_REQNTID
	.align		4
.L_23:
        /*0084*/ 	.byte	0x04, 0x10
        /*0086*/ 	.short	(.L_25 - .L_24)
.L_24:
        /*0088*/ 	.word	0x00000100
        /*008c*/ 	.word	0x00000001
        /*0090*/ 	.word	0x00000001


	//----- nvinfo : EIATTR_CBANK_PARAM_SIZE
	.align		4
.L_25:
        /*0094*/ 	.byte	0x03, 0x19
        /*0096*/ 	.short	0x0018


	//----- nvinfo : EIATTR_PARAM_CBANK
	.align		4
        /*0098*/ 	.byte	0x04, 0x0a
        /*009a*/ 	.short	(.L_27 - .L_26)
	.align		4
.L_26:
        /*009c*/ 	.word	index@(.nv.constant0.triton_per_fused_mean_29)
        /*00a0*/ 	.short	0x0210
        /*00a2*/ 	.short	0x0018


	//----- nvinfo : EIATTR_SW_WAR
	.align		4
.L_27:
        /*00a4*/ 	.byte	0x04, 0x36
        /*00a6*/ 	.short	(.L_29 - .L_28)
.L_28:
        /*00a8*/ 	.word	0x00000008
.L_29:


//--------------------- .nv.callgraph             --------------------------
	.section	.nv.callgraph,"",@"SHT_CUDA_CALLGRAPH"
	.align	4
	.sectionentsize	8
	.align		4
        /*0000*/ 	.word	0x00000000
	.align		4
        /*0004*/ 	.word	0xffffffff
	.align		4
        /*0008*/ 	.word	0x00000000
	.align		4
        /*000c*/ 	.word	0xfffffffe
	.align		4
        /*0010*/ 	.word	0x00000000
	.align		4
        /*0014*/ 	.word	0xfffffffd
	.align		4
        /*0018*/ 	.word	0x00000000
	.align		4
        /*001c*/ 	.word	0xfffffffc


//--------------------- .text.triton_per_fused_mean_29 --------------------------
	.section	.text.triton_per_fused_mean_29,"ax",@progbits
	.sectionflags	@"SHF_BARRIERS=1"
	.align	128
        .global         triton_per_fused_mean_29
        .type           triton_per_fused_mean_29,@function
        .size           triton_per_fused_mean_29,(.L_x_1 - triton_per_fused_mean_29)
        .other          triton_per_fused_mean_29,@"STO_CUDA_ENTRY STV_DEFAULT"
triton_per_fused_mean_29:
.text.triton_per_fused_mean_29:
[----:B------:R-:W0:Y:S02]  /*0000*/  LDC R1, c[0x0][0x28] ;  /* 0x00000a00ff017b82 */ /* 0x000e240000000800 */
[----:B------:R-:W1:Y:S01]  /*0010*/  S2R R9, SR_TID.X ;  /* 0x0000000000097919 */ /* 0x000e620000002100 */
[----:B------:R-:W-:Y:S01]  /*0020*/  IMAD.MOV.U32 R2, RZ, RZ, RZ ;  /* 0x000000ffff027224 */ /* 0x000fe200078e00ff */
[----:B------:R-:W2:Y:S01]  /*0030*/  LDC.64 R10, c[0x0][0x218] ;  /* 0x00008600ff0a7b82 */ /* 0x000ea20000000a00 */
[----:B------:R-:W-:Y:S01]  /*0040*/  ULDC.64 UR6, c[0x0][0x208] ;  /* 0x0000820000067ab9 */ /* 0x000fe20000000a00 */
[----:B------:R-:W3:Y:S01]  /*0050*/  S2R R0, SR_CTAID.X ;  /* 0x0000000000007919 */ /* 0x000ee20000002500 */
[----:B-1----:R-:W-:Y:S01]  /*0060*/  IMAD.SHL.U32 R13, R9, 0x2, RZ ;  /* 0x00000002090d7824 */ /* 0x002fe200078e00ff */
[----:B------:R-:W-:Y:S01]  /*0070*/  SHF.R.U32.HI R14, RZ, 0x6, R9 ;  /* 0x00000006ff0e7819 */ /* 0x000fe20000011609 */
[----:B---3--:R-:W-:-:S03]  /*0080*/  IMAD.SHL.U32 R0, R0, 0x80, RZ ;  /* 0x0000008000007824 */ /* 0x008fc600078e00ff */
[----:B------:R-:W-:Y:S02]  /*0090*/  LOP3.LUT R13, R13, 0x7e, RZ, 0xc0, !PT ;  /* 0x0000007e0d0d7812 */ /* 0x000fe400078ec0ff */
[----:B------:R-:W-:Y:S02]  /*00a0*/  SGXT.U32 R14, R14, 0x2 ;  /* 0x000000020e0e781a */ /* 0x000fe40000000000 */
[----:B------:R-:W-:-:S04]  /*00b0*/  LOP3.LUT R3, R0, R13, RZ, 0xfc, !PT ;  /* 0x0000000d00037212 */ /* 0x000fc800078efcff */
[C---:B------:R-:W-:Y:S01]  /*00c0*/  ISETP.GE.AND P0, PT, R3.reuse, 0x5b8, PT ;  /* 0x000005b80300780c */ /* 0x040fe20003f06270 */
[----:B------:R-:W-:-:S05]  /*00d0*/  IMAD.HI R2, R3, -0x4cf09cad, R2 ;  /* 0xb30f635303027827 */ /* 0x000fca00078e0202 */
[----:B------:R-:W-:-:S04]  /*00e0*/  SHF.R.U32.HI R5, RZ, 0x1f, R2 ;  /* 0x0000001fff057819 */ /* 0x000fc80000011602 */
[----:B------:R-:W-:-:S05]  /*00f0*/  LEA.HI.SX32 R5, R2, R5, 0x18 ;  /* 0x0000000502057211 */ /* 0x000fca00078fc2ff */
[----:B------:R-:W-:-:S04]  /*0100*/  IMAD R7, R5, -0x16e, R3 ;  /* 0xfffffe9205077824 */ /* 0x000fc800078e0203 */
[----:B------:R-:W-:Y:S01]  /*0110*/  IMAD R2, R14, 0x16e, R7 ;  /* 0x0000016e0e027824 */ /* 0x000fe200078e0207 */
[----:B------:R-:W-:-:S03]  /*0120*/  CS2R R6, SRZ ;  /* 0x0000000000067805 */ /* 0x000fc6000001ff00 */
[----:B------:R-:W-:Y:S01]  /*0130*/  IMAD R15, R5, 0x16e0, R2 ;  /* 0x000016e0050f7824 */ /* 0x000fe200078e0202 */
[----:B------:R-:W-:Y:S02]  /*0140*/  CS2R R4, SRZ ;  /* 0x0000000000047805 */ /* 0x000fe4000001ff00 */
[----:B------:R-:W-:Y:S01]  /*0150*/  CS2R R2, SRZ ;  /* 0x0000000000027805 */ /* 0x000fe2000001ff00 */
[C---:B------:R-:W-:Y:S02]  /*0160*/  VIADD R19, R15.reuse, 0x5b8 ;  /* 0x000005b80f137836 */ /* 0x040fe40000000000 */
[C---:B------:R-:W-:Y:S02]  /*0170*/  VIADD R21, R15.reuse, 0xb70 ;  /* 0x00000b700f157836 */ /* 0x040fe40000000000 */
[----:B--2---:R-:W-:-:S04]  /*0180*/  IMAD.WIDE R16, R15, 0x4, R10 ;  /* 0x000000040f107825 */ /* 0x004fc800078e020a */
[--C-:B------:R-:W-:Y:S01]  /*0190*/  IMAD.WIDE R18, R19, 0x4, R10.reuse ;  /* 0x0000000413127825 */ /* 0x100fe200078e020a */
[----:B------:R-:W2:Y:S03]  /*01a0*/  @!P0 LDG.E.64 R4, desc[UR6][R16.64] ;  /* 0x0000000610048981 */ /* 0x000ea6000c1e1b00 */
[----:B------:R-:W-:Y:S01]  /*01b0*/  VIADD R23, R15, 0x1128 ;  /* 0x000011280f177836 */ /* 0x000fe20000000000 */
[----:B------:R-:W3:Y:S01]  /*01c0*/  @!P0 LDG.E.64 R6, desc[UR6][R18.64] ;  /* 0x0000000612068981 */ /* 0x000ee2000c1e1b00 */
[----:B------:R-:W-:-:S04]  /*01d0*/  IMAD.WIDE R20, R21, 0x4, R10 ;  /* 0x0000000415147825 */ /* 0x000fc800078e020a */
[----:B------:R-:W-:Y:S01]  /*01e0*/  IMAD.WIDE R22, R23, 0x4, R10 ;  /* 0x0000000417167825 */ /* 0x000fe200078e020a */
[----:B------:R-:W4:Y:S01]  /*01f0*/  @!P0 LDG.E.64 R2, desc[UR6][R20.64] ;  /* 0x0000000614028981 */ /* 0x000f22000c1e1b00 */
[----:B------:R-:W-:-:S06]  /*0200*/  CS2R R10, SRZ ;  /* 0x00000000000a7805 */ /* 0x000fcc000001ff00 */
[----:B------:R-:W5:Y:S01]  /*0210*/  @!P0 LDG.E.64 R10, desc[UR6][R22.64] ;  /* 0x00000006160a8981 */ /* 0x000f62000c1e1b00 */
[----:B------:R-:W1:Y:S01]  /*0220*/  S2UR UR5, SR_CgaCtaId ;  /* 0x00000000000579c3 */ /* 0x000e620000008800 */
[----:B------:R-:W-:Y:S01]  /*0230*/  UMOV UR4, 0x400 ;  /* 0x0000040000047882 */ /* 0x000fe20000000000 */
[----:B------:R-:W-:Y:S01]  /*0240*/  IMAD.SHL.U32 R14, R14, 0x4, RZ ;  /* 0x000000040e0e7824 */ /* 0x000fe200078e00ff */
[----:B------:R-:W-:Y:S01]  /*0250*/  ISETP.GE.AND P1, PT, R9, 0x200, PT ;  /* 0x000002000900780c */ /* 0x000fe20003f26270 */
[----:B-1----:R-:W-:Y:S01]  /*0260*/  UPRMT UR4, UR5, 0x654, UR4 ;  /* 0x0000065405047896 */ /* 0x002fe20008000004 */
[----:B--2---:R-:W-:Y:S02]  /*0270*/  SEL R4, R4, RZ, !P0 ;  /* 0x000000ff04047207 */ /* 0x004fe40004000000 */
[----:B------:R-:W-:Y:S02]  /*0280*/  SEL R5, R5, RZ, !P0 ;  /* 0x000000ff05057207 */ /* 0x000fe40004000000 */
[----:B---3--:R-:W-:-:S02]  /*0290*/  SEL R15, R6, RZ, !P0 ;  /* 0x000000ff060f7207 */ /* 0x008fc40004000000 */
[----:B------:R-:W-:Y:S02]  /*02a0*/  SEL R6, R7, RZ, !P0 ;  /* 0x000000ff07067207 */ /* 0x000fe40004000000 */
[----:B----4-:R-:W-:Y:S01]  /*02b0*/  SEL R7, R2, RZ, !P0 ;  /* 0x000000ff02077207 */ /* 0x010fe20004000000 */
[----:B------:R-:W-:Y:S01]  /*02c0*/  FADD R2, R4, R15 ;  /* 0x0000000f04027221 */ /* 0x000fe20000000000 */
[----:B------:R-:W-:Y:S01]  /*02d0*/  SEL R4, R3, RZ, !P0 ;  /* 0x000000ff03047207 */ /* 0x000fe20004000000 */
[----:B------:R-:W-:Y:S02]  /*02e0*/  FADD R3, R5, R6 ;  /* 0x0000000605037221 */ /* 0x000fe40000000000 */
[----:B------:R-:W-:Y:S01]  /*02f0*/  FADD R5, R7, R2 ;  /* 0x0000000207057221 */ /* 0x000fe20000000000 */
[----:B-----5:R-:W-:Y:S01]  /*0300*/  SEL R10, R10, RZ, !P0 ;  /* 0x000000ff0a0a7207 */ /* 0x020fe20004000000 */
[----:B------:R-:W-:Y:S01]  /*0310*/  FADD R2, R4, R3 ;  /* 0x0000000304027221 */ /* 0x000fe20000000000 */
[----:B------:R-:W-:Y:S01]  /*0320*/  SEL R11, R11, RZ, !P0 ;  /* 0x000000ff0b0b7207 */ /* 0x000fe20004000000 */
[----:B------:R-:W-:-:S02]  /*0330*/  IMAD.SHL.U32 R7, R13, 0x10, RZ ;  /* 0x000000100d077824 */ /* 0x000fc400078e00ff */
[----:B------:R-:W-:Y:S02]  /*0340*/  FADD R5, R10, R5 ;  /* 0x000000050a057221 */ /* 0x000fe40000000000 */
[----:B------:R-:W-:Y:S01]  /*0350*/  FADD R2, R11, R2 ;  /* 0x000000020b027221 */ /* 0x000fe20000000000 */
[----:B------:R-:W-:Y:S02]  /*0360*/  LOP3.LUT R14, R7, R14, RZ, 0xfc, !PT ;  /* 0x0000000e070e7212 */ /* 0x000fe400078efcff */
[----:B------:R-:W-:Y:S02]  /*0370*/  SEL R5, R5, RZ, !P0 ;  /* 0x000000ff05057207 */ /* 0x000fe40004000000 */
[----:B------:R-:W-:-:S03]  /*0380*/  SEL R3, R2, RZ, !P0 ;  /* 0x000000ff02037207 */ /* 0x000fc60004000000 */
[----:B------:R-:W-:Y:S04]  /*0390*/  STS [R14+UR4], R5 ;  /* 0x000000050e007988 */ /* 0x000fe80008000804 */
[----:B------:R-:W-:Y:S01]  /*03a0*/  STS [R14+UR4+0x10], R3 ;  /* 0x000010030e007988 */ /* 0x000fe20008000804 */
[C---:B------:R-:W-:Y:S01]  /*03b0*/  LEA R4, R9.reuse, UR4, 0x2 ;  /* 0x0000000409047c11 */ /* 0x040fe2000f8e10ff */
[----:B------:R-:W-:Y:S06]  /*03c0*/  BAR.SYNC.DEFER_BLOCKING 0x0 ;  /* 0x0000000000007b1d */ /* 0x000fec0000010000 */
[----:B------:R-:W1:Y:S04]  /*03d0*/  @!P1 LDS R8, [R4] ;  /* 0x0000000004089984 */ /* 0x000e680000000800 */
[----:B------:R-:W2:Y:S04]  /*03e0*/  @!P1 LDS R12, [R4+0x400] ;  /* 0x00040000040c9984 */ /* 0x000ea80000000800 */
[----:B-1----:R-:W1:Y:S04]  /*03f0*/  SHFL.BFLY PT, R11, R8, 0x2, 0x1f ;  /* 0x0c401f00080b7f89 */ /* 0x002e6800000e0000 */
[----:B--2---:R-:W2:Y:S01]  /*0400*/  SHFL.BFLY PT, R15, R12, 0x2, 0x1f ;  /* 0x0c401f000c0f7f89 */ /* 0x004ea200000e0000 */
[----:B------:R-:W-:Y:S01]  /*0410*/  LOP3.LUT P0, RZ, R9, 0x3, RZ, 0xc0, !PT ;  /* 0x0000000309ff7812 */ /* 0x000fe2000780c0ff */
[----:B-1----:R-:W-:Y:S01]  /*0420*/  FADD R11, R8, R11 ;  /* 0x0000000b080b7221 */ /* 0x002fe20000000000 */
[----:B--2---:R-:W-:-:S04]  /*0430*/  FADD R15, R12, R15 ;  /* 0x0000000f0c0f7221 */ /* 0x004fc80000000000 */
[----:B------:R-:W1:Y:S04]  /*0440*/  SHFL.BFLY PT, R2, R11, 0x1, 0x1f ;  /* 0x0c201f000b027f89 */ /* 0x000e6800000e0000 */
[----:B------:R-:W2:Y:S01]  /*0450*/  SHFL.BFLY PT, R6, R15, 0x1, 0x1f ;  /* 0x0c201f000f067f89 */ /* 0x000ea200000e0000 */
[----:B------:R-:W-:Y:S01]  /*0460*/  ISETP.LT.AND P0, PT, R9, 0x200, !P0 ;  /* 0x000002000900780c */ /* 0x000fe20004701270 */
[----:B-1----:R-:W-:Y:S01]  /*0470*/  FADD R3, R11, R2 ;  /* 0x000000020b037221 */ /* 0x002fe20000000000 */
[----:B--2---:R-:W-:-:S11]  /*0480*/  FADD R5, R15, R6 ;  /* 0x000000060f057221 */ /* 0x004fd60000000000 */
[----:B------:R1:W-:Y:S04]  /*0490*/  @P0 STS [R4], R3 ;  /* 0x0000000304000388 */ /* 0x0003e80000000800 */
[----:B------:R-:W-:Y:S01]  /*04a0*/  @P0 STS [R4+0x400], R5 ;  /* 0x0004000504000388 */ /* 0x000fe20000000800 */
[----:B------:R-:W-:Y:S06]  /*04b0*/  BAR.SYNC.DEFER_BLOCKING 0x0 ;  /* 0x0000000000007b1d */ /* 0x000fec0000010000 */
[----:B------:R-:W-:Y:S04]  /*04c0*/  LDS R16, [R7+UR4] ;  /* 0x0000000407107984 */ /* 0x000fe80008000800 */
[----:B------:R-:W2:Y:S01]  /*04d0*/  LDS R17, [R7+UR4+0x10] ;  /* 0x0000100407117984 */ /* 0x000ea20008000800 */
[----:B------:R-:W-:-:S04]  /*04e0*/  VIADD R6, R7, UR4 ;  /* 0x0000000407067c36 */ /* 0x000fc80008000000 */
[----:B------:R-:W-:Y:S01]  /*04f0*/  IMAD R6, R13, -0xc, R6 ;  /* 0xfffffff40d067824 */ /* 0x000fe200078e0206 */
[----:B------:R-:W-:Y:S01]  /*0500*/  BAR.SYNC.DEFER_BLOCKING 0x0 ;  /* 0x0000000000007b1d */ /* 0x000fe20000010000 */
[----:B------:R-:W-:-:S04]  /*0510*/  LOP3.LUT R2, R9, 0x7f, RZ, 0xc0, !PT ;  /* 0x0000007f09027812 */ /* 0x000fc800078ec0ff */
[----:B------:R-:W-:-:S03]  /*0520*/  LEA R8, R2, UR4, 0x2 ;  /* 0x0000000402087c11 */ /* 0x000fc6000f8e10ff */
[----:B-1----:R-:W1:Y:S01]  /*0530*/  LDC.64 R2, c[0x0][0x210] ;  /* 0x00008400ff027b82 */ /* 0x002e620000000a00 */
[----:B--2---:R2:W-:Y:S07]  /*0540*/  STS.64 [R6], R16 ;  /* 0x0000001006007388 */ /* 0x0045ee0000000a00 */
[----:B------:R-:W-:Y:S01]  /*0550*/  BAR.SYNC.DEFER_BLOCKING 0x0 ;  /* 0x0000000000007b1d */ /* 0x000fe20000010000 */
[----:B------:R-:W-:Y:S02]  /*0560*/  LOP3.LUT P0, RZ, R9, 0x80, RZ, 0xc0, !PT ;  /* 0x0000008009ff7812 */ /* 0x000fe4000780c0ff */
[----:B------:R-:W-:-:S04]  /*0570*/  LOP3.LUT R9, R0, 0x7f, R9, 0xf8, !PT ;  /* 0x0000007f00097812 */ /* 0x000fc800078ef809 */
[C---:B------:R-:W-:Y:S01]  /*0580*/  ISETP.LT.AND P0, PT, R9.reuse, 0x5b8, !P0 ;  /* 0x000005b80900780c */ /* 0x040fe20004701270 */
[----:B------:R-:W3:Y:S01]  /*0590*/  LDS R8, [R8] ;  /* 0x0000000008087984 */ /* 0x000ee20000000800 */
[----:B-1----:R-:W-:Y:S01]  /*05a0*/  IMAD.WIDE R2, R9, 0x4, R2 ;  /* 0x0000000409027825 */ /* 0x002fe200078e0202 */
[----:B------:R-:W-:Y:S10]  /*05b0*/  BAR.SYNC.DEFER_BLOCKING 0x0 ;  /* 0x0000000000007b1d */ /* 0x000ff40000010000 */
[----:B--2---:R-:W-:Y:S05]  /*05c0*/  @!P0 EXIT ;  /* 0x000000000000894d */ /* 0x004fea0003800000 */
[----:B---3--:R-:W-:-:S05]  /*05d0*/  FMUL R5, R8, 0.0625 ;  /* 0x3d80000008057820 */ /* 0x008fca0000400000 */
[----:B------:R-:W-:Y:S01]  /*05e0*/  STG.E desc[UR6][R2.64], R5 ;  /* 0x0000000502007986 */ /* 0x000fe2000c101906 */
[----:B------:R-:W-:Y:S05]  /*05f0*/  EXIT ;  /* 0x000000000000794d */ /* 0x000fea0003800000 */
.L_x_0:
[----:B------:R-:W-:-:S00]  /*0600*/  BRA `(.L_x_0) ;  /* 0xfffffffc00fc7947 */ /* 0x000fc0000383ffff */
[----:B------:R-:W-:-:S00]  /*0610*/  NOP ;  /* 0x0000000000007918 */ /* 0x000fc00000000000 */
        /* <DEDUP_REMOVED lines=14> */
.L_x_1:


//--------------------- .nv.shared.triton_per_fused_mean_29 --------------------------
	.section	.nv.shared.triton_per_fused_mean_29,"aw",@nobits
	.sectionflags	@""
	.align	16
	.zero		1024


//--------------------- .nv.constant0.triton_per_fused_mean_29 --------------------------
	.section	.nv.constant0.triton_per_fused_mean_29,"a",@progbits
	.sectionflags	@""
	.align	4
.nv.constant0.triton_per_fused_mean_29:
	.zero		552
